//
// Generated by NVIDIA NVVM Compiler
//
// Compiler Build ID: CL-36424714
// Cuda compilation tools, release 13.0, V13.0.88
// Based on NVVM 20.0.0
//

.version 9.0
.target sm_100
.address_size 64

	// .globl	_Z7reduce7IdLj1024ELb1EEvPKT_PS0_j
.extern .shared .align 16 .b8 __smem[];

.visible .entry _Z7reduce7IdLj1024ELb1EEvPKT_PS0_j(
	.param .u64 .ptr .align 1 _Z7reduce7IdLj1024ELb1EEvPKT_PS0_j_param_0,
	.param .u64 .ptr .align 1 _Z7reduce7IdLj1024ELb1EEvPKT_PS0_j_param_1,
	.param .u32 _Z7reduce7IdLj1024ELb1EEvPKT_PS0_j_param_2
)
{
	.reg .pred 	%p<29>;
	.reg .b32 	%r<61>;
	.reg .b64 	%rd<11>;
	.reg .b64 	%fd<35>;

	ld.param.u64 	%rd3, [_Z7reduce7IdLj1024ELb1EEvPKT_PS0_j_param_0];
	ld.param.u64 	%rd2, [_Z7reduce7IdLj1024ELb1EEvPKT_PS0_j_param_1];
	ld.param.u32 	%r9, [_Z7reduce7IdLj1024ELb1EEvPKT_PS0_j_param_2];
	cvta.to.global.u64 	%rd1, %rd3;
	mov.u32 	%r1, %tid.x;
	mov.u32 	%r2, %ctaid.x;
	shl.b32 	%r10, %r2, 11;
	or.b32  	%r60, %r10, %r1;
	setp.ge.u32 	%p1, %r60, %r9;
	mov.f64 	%fd32, 0d0000000000000000;
	@%p1 bra 	$L__BB0_5;
	mov.u32 	%r11, %nctaid.x;
	shl.b32 	%r4, %r11, 11;
	mov.f64 	%fd32, 0d0000000000000000;
$L__BB0_2:
	mul.wide.u32 	%rd4, %r60, 8;
	add.s64 	%rd5, %rd1, %rd4;
	ld.global.nc.f64 	%fd10, [%rd5];
	add.f64 	%fd32, %fd32, %fd10;
	add.s32 	%r6, %r60, 1024;
	setp.ge.u32 	%p2, %r6, %r9;
	@%p2 bra 	$L__BB0_4;
	mul.wide.u32 	%rd6, %r6, 8;
	add.s64 	%rd7, %rd1, %rd6;
	ld.global.nc.f64 	%fd11, [%rd7];
	add.f64 	%fd32, %fd32, %fd11;
$L__BB0_4:
	add.s32 	%r60, %r60, %r4;
	setp.lt.u32 	%p3, %r60, %r9;
	@%p3 bra 	$L__BB0_2;
$L__BB0_5:
	// begin inline asm
	mov.b64 {%r12,%r13}, %fd32;
	// end inline asm
	shfl.sync.down.b32	%r15|%p4, %r13, 16, 31, -1;
	shfl.sync.down.b32	%r14|%p5, %r12, 16, 31, -1;
	// begin inline asm
	mov.b64 %fd13, {%r14,%r15};
	// end inline asm
	add.f64 	%fd14, %fd32, %fd13;
	// begin inline asm
	mov.b64 {%r16,%r17}, %fd14;
	// end inline asm
	shfl.sync.down.b32	%r19|%p6, %r17, 8, 31, -1;
	shfl.sync.down.b32	%r18|%p7, %r16, 8, 31, -1;
	// begin inline asm
	mov.b64 %fd15, {%r18,%r19};
	// end inline asm
	add.f64 	%fd16, %fd14, %fd15;
	// begin inline asm
	mov.b64 {%r20,%r21}, %fd16;
	// end inline asm
	shfl.sync.down.b32	%r23|%p8, %r21, 4, 31, -1;
	shfl.sync.down.b32	%r22|%p9, %r20, 4, 31, -1;
	// begin inline asm
	mov.b64 %fd17, {%r22,%r23};
	// end inline asm
	add.f64 	%fd18, %fd16, %fd17;
	// begin inline asm
	mov.b64 {%r24,%r25}, %fd18;
	// end inline asm
	shfl.sync.down.b32	%r27|%p10, %r25, 2, 31, -1;
	shfl.sync.down.b32	%r26|%p11, %r24, 2, 31, -1;
	// begin inline asm
	mov.b64 %fd19, {%r26,%r27};
	// end inline asm
	add.f64 	%fd20, %fd18, %fd19;
	// begin inline asm
	mov.b64 {%r28,%r29}, %fd20;
	// end inline asm
	shfl.sync.down.b32	%r31|%p12, %r29, 1, 31, -1;
	shfl.sync.down.b32	%r30|%p13, %r28, 1, 31, -1;
	// begin inline asm
	mov.b64 %fd21, {%r30,%r31};
	// end inline asm
	add.f64 	%fd6, %fd20, %fd21;
	and.b32  	%r32, %r1, 31;
	setp.ne.s32 	%p14, %r32, 0;
	@%p14 bra 	$L__BB0_7;
	shr.u32 	%r33, %r1, 2;
	mov.u32 	%r34, __smem;
	add.s32 	%r35, %r34, %r33;
	st.shared.f64 	[%r35], %fd6;
$L__BB0_7:
	bar.sync 	0;
	setp.gt.u32 	%p15, %r1, 31;
	setp.lt.u32 	%p16, %r1, 32;
	mov.b32 	%r36, -1;
	vote.sync.ballot.b32 	%r8, %p16, %r36;
	@%p15 bra 	$L__BB0_10;
	shl.b32 	%r57, %r1, 3;
	mov.u32 	%r58, __smem;
	add.s32 	%r59, %r58, %r57;
	ld.shared.f64 	%fd22, [%r59];
	// begin inline asm
	mov.b64 {%r37,%r38}, %fd22;
	// end inline asm
	shfl.sync.down.b32	%r40|%p18, %r38, 16, 31, %r8;
	shfl.sync.down.b32	%r39|%p19, %r37, 16, 31, %r8;
	// begin inline asm
	mov.b64 %fd23, {%r39,%r40};
	// end inline asm
	add.f64 	%fd24, %fd22, %fd23;
	// begin inline asm
	mov.b64 {%r41,%r42}, %fd24;
	// end inline asm
	shfl.sync.down.b32	%r44|%p20, %r42, 8, 31, %r8;
	shfl.sync.down.b32	%r43|%p21, %r41, 8, 31, %r8;
	// begin inline asm
	mov.b64 %fd25, {%r43,%r44};
	// end inline asm
	add.f64 	%fd26, %fd24, %fd25;
	// begin inline asm
	mov.b64 {%r45,%r46}, %fd26;
	// end inline asm
	shfl.sync.down.b32	%r48|%p22, %r46, 4, 31, %r8;
	shfl.sync.down.b32	%r47|%p23, %r45, 4, 31, %r8;
	// begin inline asm
	mov.b64 %fd27, {%r47,%r48};
	// end inline asm
	add.f64 	%fd28, %fd26, %fd27;
	// begin inline asm
	mov.b64 {%r49,%r50}, %fd28;
	// end inline asm
	shfl.sync.down.b32	%r52|%p24, %r50, 2, 31, %r8;
	shfl.sync.down.b32	%r51|%p25, %r49, 2, 31, %r8;
	// begin inline asm
	mov.b64 %fd29, {%r51,%r52};
	// end inline asm
	add.f64 	%fd30, %fd28, %fd29;
	// begin inline asm
	mov.b64 {%r53,%r54}, %fd30;
	// end inline asm
	shfl.sync.down.b32	%r56|%p26, %r54, 1, 31, %r8;
	shfl.sync.down.b32	%r55|%p27, %r53, 1, 31, %r8;
	// begin inline asm
	mov.b64 %fd31, {%r55,%r56};
	// end inline asm
	add.f64 	%fd7, %fd30, %fd31;
	setp.ne.s32 	%p28, %r1, 0;
	@%p28 bra 	$L__BB0_10;
	cvta.to.global.u64 	%rd8, %rd2;
	mul.wide.u32 	%rd9, %r2, 8;
	add.s64 	%rd10, %rd8, %rd9;
	st.global.f64 	[%rd10], %fd7;
$L__BB0_10:
	ret;

}


// ===== COMPILED SASS (sm_100) =====

	.target	sm_100

	.elftype	@"ET_EXEC"


//--------------------- .note.nv.tkinfo           --------------------------
	.section	.note.nv.tkinfo,"",@"SHT_NOTE"
	.sectionflags	@"SHF_NOTE_NV_TKINFO"
	.tkinfo
        /*0018*/ 	.word	0x00000002
        /*0030*/ 	.string	""
        /*0030*/ 	.string	"ptxas"
        /*0030*/ 	.string	"Cuda compilation tools, release 13.0, V13.0.88"
        /*0030*/ 	.string	"Build cuda_13.0.r13.0/compiler.36424714_0"
        /*0030*/ 	.string	"-arch sm_100 -m 64 "



//--------------------- .note.nv.cuinfo           --------------------------
	.section	.note.nv.cuinfo,"",@"SHT_NOTE"
	.sectionflags	@"SHF_NOTE_NV_CUINFO"
        /*0018*/ 	.short	0x0002
        /*001a*/ 	.short	0x0064
        /*001c*/ 	.short	0x0082
	.zero		2


//--------------------- .nv.info                  --------------------------
	.section	.nv.info,"",@"SHT_CUDA_INFO"
	.align	4


	//----- nvinfo : EIATTR_REGCOUNT
	.align		4
        /*0000*/ 	.byte	0x04, 0x2f
        /*0002*/ 	.short	(.L_1 - .L_0)
	.align		4
.L_0:
        /*0004*/ 	.word	index@(_Z7reduce7IdLj1024ELb1EEvPKT_PS0_j)
        /*0008*/ 	.word	0x00000012


	//----- nvinfo : EIATTR_FRAME_SIZE
	.align		4
.L_1:
        /*000c*/ 	.byte	0x04, 0x11
        /*000e*/ 	.short	(.L_3 - .L_2)
	.align		4
.L_2:
        /*0010*/ 	.word	index@(_Z7reduce7IdLj1024ELb1EEvPKT_PS0_j)
        /*0014*/ 	.word	0x00000000


	//----- nvinfo : EIATTR_MIN_STACK_SIZE
	.align		4
.L_3:
        /*0018*/ 	.byte	0x04, 0x12
        /*001a*/ 	.short	(.L_5 - .L_4)
	.align		4
.L_4:
        /*001c*/ 	.word	index@(_Z7reduce7IdLj1024ELb1EEvPKT_PS0_j)
        /*0020*/ 	.word	0x00000000
.L_5:


//--------------------- .nv.compat                --------------------------
	.section	.nv.compat,"",@"SHT_CUDA_COMPAT_INFO"
	.align	4
        /*0000*/ 	.byte	0x02, 0x09, 0x00, 0x00, 0x02, 0x02, 0x01, 0x00, 0x02, 0x05, 0x05, 0x00, 0x03, 0x07, 0x01, 0x01
        /*0010*/ 	.byte	0x02, 0x03, 0x00, 0x00, 0x02, 0x06, 0x01, 0x00, 0x04, 0x0b, 0x08, 0x00, 0x01, 0x00, 0x00, 0x00
        /*0020*/ 	.byte	0x00, 0x00, 0x00, 0x00


//--------------------- .nv.info._Z7reduce7IdLj1024ELb1EEvPKT_PS0_j --------------------------
	.section	.nv.info._Z7reduce7IdLj1024ELb1EEvPKT_PS0_j,"",@"SHT_CUDA_INFO"
	.sectionflags	@""
	.align	4


	//----- nvinfo : EIATTR_CUDA_API_VERSION
	.align		4
        /*0000*/ 	.byte	0x04, 0x37
        /*0002*/ 	.short	(.L_7 - .L_6)
.L_6:
        /*0004*/ 	.word	0x00000082


	//----- nvinfo : EIATTR_KPARAM_INFO
	.align		4
.L_7:
        /*0008*/ 	.byte	0x04, 0x17
        /*000a*/ 	.short	(.L_9 - .L_8)
.L_8:
        /*000c*/ 	.word	0x00000000
        /*0010*/ 	.short	0x0002
        /*0012*/ 	.short	0x0010
        /*0014*/ 	.byte	0x00, 0xf0, 0x11, 0x00


	//----- nvinfo : EIATTR_KPARAM_INFO
	.align		4
.L_9:
        /*0018*/ 	.byte	0x04, 0x17
        /*001a*/ 	.short	(.L_11 - .L_10)
.L_10:
        /*001c*/ 	.word	0x00000000
        /*0020*/ 	.short	0x0001
        /*0022*/ 	.short	0x0008
        /*0024*/ 	.byte	0x00, 0xf5, 0x21, 0x00


	//----- nvinfo : EIATTR_KPARAM_INFO
	.align		4
.L_11:
        /*0028*/ 	.byte	0x04, 0x17
        /*002a*/ 	.short	(.L_13 - .L_12)
.L_12:
        /*002c*/ 	.word	0x00000000
        /*0030*/ 	.short	0x0000
        /*0032*/ 	.short	0x0000
        /*0034*/ 	.byte	0x00, 0xf5, 0x21, 0x00


	//----- nvinfo : EIATTR_SPARSE_MMA_MASK
	.align		4
.L_13:
        /*0038*/ 	.byte	0x03, 0x50
        /*003a*/ 	.short	0x0000


	//----- nvinfo : EIATTR_MAXREG_COUNT
	.align		4
        /*003c*/ 	.byte	0x03, 0x1b
        /*003e*/ 	.short	0x00ff


	//----- nvinfo : EIATTR_NUM_BARRIERS
	.align		4
        /*0040*/ 	.byte	0x02, 0x4c
        /*0042*/ 	.byte	0x01
	.zero		1


	//----- nvinfo : EIATTR_MERCURY_ISA_VERSION
	.align		4
        /*0044*/ 	.byte	0x03, 0x5f
        /*0046*/ 	.short	0x0101


	//----- nvinfo : EIATTR_COOP_GROUP_MASK_REGIDS
	.align		4
        /*0048*/ 	.byte	0x04, 0x29
        /*004a*/ 	.short	(.L_15 - .L_14)


	//   ....[0]....
.L_14:
        /*004c*/ 	.word	0xffffffff


	//   ....[1]....
        /*0050*/ 	.word	0xffffffff


	//   ....[2]....
        /*0054*/ 	.word	0xffffffff


	//   ....[3]....
        /*0058*/ 	.word	0xffffffff


	//   ....[4]....
        /*005c*/ 	.word	0xffffffff


	//   ....[5]....
        /*0060*/ 	.word	0xffffffff


	//   ....[6]....
        /*0064*/ 	.word	0xffffffff


	//   ....[7]....
        /*0068*/ 	.word	0xffffffff


	//   ....[8]....
        /*006c*/ 	.word	0xffffffff


	//   ....[9]....
        /*0070*/ 	.word	0xffffffff


	//   ....[10]....
        /*0074*/ 	.word	0xffffffff


	//   ....[11]....
        /*0078*/ 	.word	0x0500000f


	//   ....[12]....
        /*007c*/ 	.word	0x0500000f


	//   ....[13]....
        /*0080*/ 	.word	0x0500000f


	//   ....[14]....
        /*0084*/ 	.word	0x0500000f


	//   ....[15]....
        /*0088*/ 	.word	0x0500000f


	//   ....[16]....
        /*008c*/ 	.word	0x0500000f


	//   ....[17]....
        /*0090*/ 	.word	0x0500000f


	//   ....[18]....
        /*0094*/ 	.word	0x0500000f


	//   ....[19]....
        /*0098*/ 	.word	0x0500000f


	//   ....[20]....
        /*009c*/ 	.word	0x0500000f


	//----- nvinfo : EIATTR_COOP_GROUP_INSTR_OFFSETS
	.align		4
.L_15:
        /*00a0*/ 	.byte	0x04, 0x28
        /*00a2*/ 	.short	(.L_17 - .L_16)


	//   ....[0]....
.L_16:
        /*00a4*/ 	.word	0x000001b0


	//   ....[1]....
        /*00a8*/ 	.word	0x000001e0


	//   ....[2]....
        /*00ac*/ 	.word	0x00000220


	//   ....[3]....
        /*00b0*/ 	.word	0x00000240


	//   ....[4]....
        /*00b4*/ 	.word	0x00000250


	//   ....[5]....
        /*00b8*/ 	.word	0x00000290


	//   ....[6]....
        /*00bc*/ 	.word	0x000002a0


	//   ....[7]....
        /*00c0*/ 	.word	0x000002c0


	//   ....[8]....
        /*00c4*/ 	.word	0x000002d0


	//   ....[9]....
        /*00c8*/ 	.word	0x000002f0


	//   ....[10]....
        /*00cc*/ 	.word	0x00000300


	//   ....[11]....
        /*00d0*/ 	.word	0x000003b0


	//   ....[12]....
        /*00d4*/ 	.word	0x000003c0


	//   ....[13]....
        /*00d8*/ 	.word	0x000003e0


	//   ....[14]....
        /*00dc*/ 	.word	0x000003f0


	//   ....[15]....
        /*00e0*/ 	.word	0x00000410


	//   ....[16]....
        /*00e4*/ 	.word	0x00000420


	//   ....[17]....
        /*00e8*/ 	.word	0x00000440


	//   ....[18]....
        /*00ec*/ 	.word	0x00000450


	//   ....[19]....
        /*00f0*/ 	.word	0x00000470


	//   ....[20]....
        /*00f4*/ 	.word	0x00000480


	//----- nvinfo : EIATTR_VRC_CTA_INIT_COUNT
	.align		4
.L_17:
        /*00f8*/ 	.byte	0x02, 0x4a
	.zero		1
	.zero		1


	//----- nvinfo : EIATTR_EXIT_INSTR_OFFSETS
	.align		4
        /*00fc*/ 	.byte	0x04, 0x1c
        /*00fe*/ 	.short	(.L_19 - .L_18)


	//   ....[0]....
.L_18:
        /*0100*/ 	.word	0x00000340


	//   ....[1]....
        /*0104*/ 	.word	0x00000490


	//   ....[2]....
        /*0108*/ 	.word	0x000004e0


	//----- nvinfo : EIATTR_CRS_STACK_SIZE
	.align		4
.L_19:
        /*010c*/ 	.byte	0x04, 0x1e
        /*010e*/ 	.short	(.L_21 - .L_20)
.L_20:
        /*0110*/ 	.word	0x00000000


	//----- nvinfo : EIATTR_CBANK_PARAM_SIZE
	.align		4
.L_21:
        /*0114*/ 	.byte	0x03, 0x19
        /*0116*/ 	.short	0x0014


	//----- nvinfo : EIATTR_PARAM_CBANK
	.align		4
        /*0118*/ 	.byte	0x04, 0x0a
        /*011a*/ 	.short	(.L_23 - .L_22)
	.align		4
.L_22:
        /*011c*/ 	.word	index@(.nv.constant0._Z7reduce7IdLj1024ELb1EEvPKT_PS0_j)
        /*0120*/ 	.short	0x0380
        /*0122*/ 	.short	0x0014


	//----- nvinfo : EIATTR_SW_WAR
	.align		4
.L_23:
        /*0124*/ 	.byte	0x04, 0x36
        /*0126*/ 	.short	(.L_25 - .L_24)
.L_24:
        /*0128*/ 	.word	0x00000008
.L_25:


//--------------------- .nv.callgraph             --------------------------
	.section	.nv.callgraph,"",@"SHT_CUDA_CALLGRAPH"
	.align	4
	.sectionentsize	8
	.align		4
        /*0000*/ 	.word	0x00000000
	.align		4
        /*0004*/ 	.word	0xffffffff
	.align		4
        /*0008*/ 	.word	0x00000000
	.align		4
        /*000c*/ 	.word	0xfffffffe
	.align		4
        /*0010*/ 	.word	0x00000000
	.align		4
        /*0014*/ 	.word	0xfffffffd
	.align		4
        /*0018*/ 	.word	0x00000000
	.align		4
        /*001c*/ 	.word	0xfffffffc


//--------------------- .text._Z7reduce7IdLj1024ELb1EEvPKT_PS0_j --------------------------
	.section	.text._Z7reduce7IdLj1024ELb1EEvPKT_PS0_j,"ax",@progbits
	.align	128
        .global         _Z7reduce7IdLj1024ELb1EEvPKT_PS0_j
        .type           _Z7reduce7IdLj1024ELb1EEvPKT_PS0_j,@function
        .size           _Z7reduce7IdLj1024ELb1EEvPKT_PS0_j,(.L_x_4 - _Z7reduce7IdLj1024ELb1EEvPKT_PS0_j)
        .other          _Z7reduce7IdLj1024ELb1EEvPKT_PS0_j,@"STO_CUDA_ENTRY STV_DEFAULT"
_Z7reduce7IdLj1024ELb1EEvPKT_PS0_j:
.text._Z7reduce7IdLj1024ELb1EEvPKT_PS0_j:
[----:B------:R-:W-:Y:S01]  /*0000*/  LDC R1, c[0x0][0x37c] ;  /* 0x0000df00ff017b82 */ /* 0x000fe20000000800 */
[----:B------:R-:W0:Y:S01]  /*0010*/  S2R R0, SR_CTAID.X ;  /* 0x0000000000007919 */ /* 0x000e220000002500 */
[----:B------:R-:W1:Y:S01]  /*0020*/  LDCU UR4, c[0x0][0x390] ;  /* 0x00007200ff0477ac */ /* 0x000e620008000800 */
[----:B------:R-:W-:Y:S01]  /*0030*/  BSSY.RECONVERGENT B0, `(.L_x_0) ;  /* 0x0000017000007945 */ /* 0x000fe20003800200 */
[----:B------:R-:W-:Y:S01]  /*0040*/  CS2R R4, SRZ ;  /* 0x0000000000047805 */ /* 0x000fe2000001ff00 */
[----:B------:R-:W2:Y:S01]  /*0050*/  S2R R2, SR_TID.X ;  /* 0x0000000000027919 */ /* 0x000ea20000002100 */
[----:B------:R-:W3:Y:S01]  /*0060*/  LDCU.64 UR6, c[0x0][0x358] ;  /* 0x00006b00ff0677ac */ /* 0x000ee20008000a00 */
[----:B0-----:R-:W-:-:S05]  /*0070*/  IMAD.SHL.U32 R3, R0, 0x800, RZ ;  /* 0x0000080000037824 */ /* 0x001fca00078e00ff */
[----:B--2---:R-:W-:-:S04]  /*0080*/  LOP3.LUT R3, R3, R2, RZ, 0xfc, !PT ;  /* 0x0000000203037212 */ /* 0x004fc800078efcff */
[----:B-1----:R-:W-:Y:S01]  /*0090*/  ISETP.GE.U32.AND P0, PT, R3, UR4, PT ;  /* 0x0000000403007c0c */ /* 0x002fe2000bf06070 */
[----:B------:R-:W0:-:S12]  /*00a0*/  LDCU UR4, c[0x0][0x390] ;  /* 0x00007200ff0477ac */ /* 0x000e180008000800 */
[----:B---3--:R-:W-:Y:S05]  /*00b0*/  @P0 BRA `(.L_x_1) ;  /* 0x0000000000380947 */ /* 0x008fea0003800000 */
[----:B------:R-:W1:Y:S01]  /*00c0*/  LDC R12, c[0x0][0x370] ;  /* 0x0000dc00ff0c7b82 */ /* 0x000e620000000800 */
[----:B------:R-:W-:-:S07]  /*00d0*/  CS2R R4, SRZ ;  /* 0x0000000000047805 */ /* 0x000fce000001ff00 */
[----:B------:R-:W2:Y:S02]  /*00e0*/  LDC.64 R10, c[0x0][0x380] ;  /* 0x0000e000ff0a7b82 */ /* 0x000ea40000000a00 */
.L_x_2:
[C---:B------:R-:W-:Y:S02]  /*00f0*/  VIADD R9, R3.reuse, 0x400 ;  /* 0x0000040003097836 */ /* 0x040fe40000000000 */
[----:B--2---:R-:W-:-:S03]  /*0100*/  IMAD.WIDE.U32 R6, R3, 0x8, R10 ;  /* 0x0000000803067825 */ /* 0x004fc600078e000a */
[----:B0-----:R-:W-:-:S03]  /*0110*/  ISETP.GE.U32.AND P0, PT, R9, UR4, PT ;  /* 0x0000000409007c0c */ /* 0x001fc6000bf06070 */
[----:B------:R-:W2:Y:S10]  /*0120*/  LDG.E.64.CONSTANT R6, desc[UR6][R6.64] ;  /* 0x0000000606067981 */ /* 0x000eb4000c1e9b00 */
[----:B------:R-:W-:-:S06]  /*0130*/  @!P0 IMAD.WIDE.U32 R8, R9, 0x8, R10 ;  /* 0x0000000809088825 */ /* 0x000fcc00078e000a */
[----:B------:R-:W3:Y:S01]  /*0140*/  @!P0 LDG.E.64.CONSTANT R8, desc[UR6][R8.64] ;  /* 0x0000000608088981 */ /* 0x000ee2000c1e9b00 */
[----:B-1----:R-:W-:-:S05]  /*0150*/  IMAD R3, R12, 0x800, R3 ;  /* 0x000008000c037824 */ /* 0x002fca00078e0203 */
[----:B------:R-:W-:Y:S01]  /*0160*/  ISETP.GE.U32.AND P1, PT, R3, UR4, PT ;  /* 0x0000000403007c0c */ /* 0x000fe2000bf26070 */
[----:B--2---:R-:W-:-:S08]  /*0170*/  DADD R4, R6, R4 ;  /* 0x0000000006047229 */ /* 0x004fd00000000004 */
[----:B---3--:R-:W-:-:S04]  /*0180*/  @!P0 DADD R4, R4, R8 ;  /* 0x0000000004048229 */ /* 0x008fc80000000008 */
[----:B------:R-:W-:Y:S07]  /*0190*/  @!P1 BRA `(.L_x_2) ;  /* 0xfffffffc00d49947 */ /* 0x000fee000383ffff */
.L_x_1:
[----:B0-----:R-:W-:Y:S05]  /*01a0*/  BSYNC.RECONVERGENT B0 ;  /* 0x0000000000007941 */ /* 0x001fea0003800200 */
.L_x_0:
[----:B------:R-:W-:Y:S01]  /*01b0*/  SHFL.DOWN PT, R7, R5, 0x10, 0x1f ;  /* 0x0a001f0005077f89 */ /* 0x000fe200000e0000 */
[C---:B------:R-:W-:Y:S02]  /*01c0*/  LOP3.LUT P0, RZ, R2.reuse, 0x1f, RZ, 0xc0, !PT ;  /* 0x0000001f02ff7812 */ /* 0x040fe4000780c0ff */
[C---:B------:R-:W-:Y:S01]  /*01d0*/  ISETP.GE.U32.AND P1, PT, R2.reuse, 0x20, PT ;  /* 0x000000200200780c */ /* 0x040fe20003f26070 */
[----:B------:R-:W0:Y:S01]  /*01e0*/  SHFL.DOWN PT, R6, R4, 0x10, 0x1f ;  /* 0x0a001f0004067f89 */ /* 0x000e2200000e0000 */
[----:B------:R-:W-:-:S09]  /*01f0*/  ISETP.GT.U32.AND P2, PT, R2, 0x1f, PT ;  /* 0x0000001f0200780c */ /* 0x000fd20003f44070 */
[----:B------:R-:W1:Y:S01]  /*0200*/  @!P0 S2R R14, SR_CgaCtaId ;  /* 0x00000000000e8919 */ /* 0x000e620000008800 */
[----:B------:R-:W-:Y:S02]  /*0210*/  @!P0 MOV R3, 0x400 ;  /* 0x0000040000038802 */ /* 0x000fe40000000f00 */
[----:B------:R-:W-:Y:S01]  /*0220*/  VOTE.ANY R15, PT, !P1 ;  /* 0x00000000000f7806 */ /* 0x000fe200048e0100 */
[----:B0-----:R-:W-:-:S07]  /*0230*/  DADD R6, R6, R4 ;  /* 0x0000000006067229 */ /* 0x001fce0000000004 */
[----:B------:R-:W-:Y:S04]  /*0240*/  SHFL.DOWN PT, R9, R7, 0x8, 0x1f ;  /* 0x09001f0007097f89 */ /* 0x000fe800000e0000 */
[----:B------:R-:W0:Y:S01]  /*0250*/  SHFL.DOWN PT, R8, R6, 0x8, 0x1f ;  /* 0x09001f0006087f89 */ /* 0x000e2200000e0000 */
[----:B-1----:R-:W-:-:S04]  /*0260*/  @!P0 LEA R3, R14, R3, 0x18 ;  /* 0x000000030e038211 */ /* 0x002fc800078ec0ff */
[----:B------:R-:W-:Y:S01]  /*0270*/  @!P0 LEA.HI R3, R2, R3, RZ, 0x1e ;  /* 0x0000000302038211 */ /* 0x000fe200078ff0ff */
[----:B0-----:R-:W-:-:S07]  /*0280*/  DADD R8, R6, R8 ;  /* 0x0000000006087229 */ /* 0x001fce0000000008 */
[----:B------:R-:W-:Y:S04]  /*0290*/  SHFL.DOWN PT, R11, R9, 0x4, 0x1f ;  /* 0x08801f00090b7f89 */ /* 0x000fe800000e0000 */
[----:B------:R-:W0:Y:S02]  /*02a0*/  SHFL.DOWN PT, R10, R8, 0x4, 0x1f ;  /* 0x08801f00080a7f89 */ /* 0x000e2400000e0000 */
[----:B0-----:R-:W-:-:S07]  /*02b0*/  DADD R10, R8, R10 ;  /* 0x00000000080a7229 */ /* 0x001fce000000000a */
[----:B------:R-:W-:Y:S04]  /*02c0*/  SHFL.DOWN PT, R13, R11, 0x2, 0x1f ;  /* 0x08401f000b0d7f89 */ /* 0x000fe800000e0000 */
[----:B------:R-:W0:Y:S02]  /*02d0*/  SHFL.DOWN PT, R12, R10, 0x2, 0x1f ;  /* 0x08401f000a0c7f89 */ /* 0x000e2400000e0000 */
[----:B0-----:R-:W-:-:S07]  /*02e0*/  DADD R12, R10, R12 ;  /* 0x000000000a0c7229 */ /* 0x001fce000000000c */
[----:B------:R-:W-:Y:S04]  /*02f0*/  SHFL.DOWN PT, R5, R13, 0x1, 0x1f ;  /* 0x08201f000d057f89 */ /* 0x000fe800000e0000 */
[----:B------:R-:W0:Y:S02]  /*0300*/  SHFL.DOWN PT, R4, R12, 0x1, 0x1f ;  /* 0x08201f000c047f89 */ /* 0x000e2400000e0000 */
[----:B0-----:R-:W-:-:S07]  /*0310*/  DADD R4, R12, R4 ;  /* 0x000000000c047229 */ /* 0x001fce0000000004 */
[----:B------:R0:W-:Y:S01]  /*0320*/  @!P0 STS.64 [R3], R4 ;  /* 0x0000000403008388 */ /* 0x0001e20000000a00 */
[----:B------:R-:W-:Y:S06]  /*0330*/  BAR.SYNC.DEFER_BLOCKING 0x0 ;  /* 0x0000000000007b1d */ /* 0x000fec0000010000 */
[----:B------:R-:W-:Y:S05]  /*0340*/  @P2 EXIT ;  /* 0x000000000000294d */ /* 0x000fea0003800000 */
[----:B------:R-:W1:Y:S01]  /*0350*/  S2UR UR5, SR_CgaCtaId ;  /* 0x00000000000579c3 */ /* 0x000e620000008800 */
[----:B------:R-:W-:Y:S01]  /*0360*/  UMOV UR4, 0x400 ;  /* 0x0000040000047882 */ /* 0x000fe20000000000 */
[----:B------:R-:W-:Y:S01]  /*0370*/  ISETP.NE.AND P0, PT, R2, RZ, PT ;  /* 0x000000ff0200720c */ /* 0x000fe20003f05270 */
[----:B-1----:R-:W-:-:S06]  /*0380*/  ULEA UR4, UR5, UR4, 0x18 ;  /* 0x0000000405047291 */ /* 0x002fcc000f8ec0ff */
[----:B0-----:R-:W-:-:S06]  /*0390*/  LEA R4, R2, UR4, 0x3 ;  /* 0x0000000402047c11 */ /* 0x001fcc000f8e18ff */
[----:B------:R-:W0:Y:S04]  /*03a0*/  LDS.64 R4, [R4] ;  /* 0x0000000004047984 */ /* 0x000e280000000a00 */
[----:B0-----:R-:W-:Y:S04]  /*03b0*/  SHFL.DOWN PT, R7, R5, 0x10, 0x1f ;  /* 0x0a001f0005077f89 */ /* 0x001fe800000e0000 */
        /* <DEDUP_REMOVED lines=11> */
[----:B------:R0:W1:Y:S04]  /*0470*/  SHFL.DOWN PT, R3, R13, 0x1, 0x1f ;  /* 0x08201f000d037f89 */ /* 0x00006800000e0000 */
[----:B------:R0:W2:Y:S01]  /*0480*/  SHFL.DOWN PT, R2, R12, 0x1, 0x1f ;  /* 0x08201f000c027f89 */ /* 0x0000a200000e0000 */
[----:B------:R-:W-:Y:S05]  /*0490*/  @P0 EXIT ;  /* 0x000000000000094d */ /* 0x000fea0003800000 */
[----:B------:R-:W3:Y:S01]  /*04a0*/  LDC.64 R4, c[0x0][0x388] ;  /* 0x0000e200ff047b82 */ /* 0x000ee20000000a00 */
[----:B-12---:R-:W-:Y:S01]  /*04b0*/  DADD R2, R12, R2 ;  /* 0x000000000c027229 */ /* 0x006fe20000000002 */
[----:B---3--:R-:W-:-:S06]  /*04c0*/  IMAD.WIDE.U32 R4, R0, 0x8, R4 ;  /* 0x0000000800047825 */ /* 0x008fcc00078e0004 */
[----:B------:R-:W-:Y:S01]  /*04d0*/  STG.E.64 desc[UR6][R4.64], R2 ;  /* 0x0000000204007986 */ /* 0x000fe2000c101b06 */
[----:B------:R-:W-:Y:S05]  /*04e0*/  EXIT ;  /* 0x000000000000794d */ /* 0x000fea0003800000 */
.L_x_3:
[----:B------:R-:W-:-:S00]  /*04f0*/  BRA `(.L_x_3) ;  /* 0xfffffffc00fc7947 */ /* 0x000fc0000383ffff */
[----:B------:R-:W-:-:S00]  /*0500*/  NOP ;  /* 0x0000000000007918 */ /* 0x000fc00000000000 */
[----:B------:R-:W-:-:S00]  /*0510*/  NOP ;  /* 0x0000000000007918 */ /* 0x000fc00000000000 */
[----:B------:R-:W-:-:S00]  /*0520*/  NOP ;  /* 0x0000000000007918 */ /* 0x000fc00000000000 */
[----:B------:R-:W-:-:S00]  /*0530*/  NOP ;  /* 0x0000000000007918 */ /* 0x000fc00000000000 */
[----:B------:R-:W-:-:S00]  /*0540*/  NOP ;  /* 0x0000000000007918 */ /* 0x000fc00000000000 */
[----:B------:R-:W-:-:S00]  /*0550*/  NOP ;  /* 0x0000000000007918 */ /* 0x000fc00000000000 */
[----:B------:R-:W-:-:S00]  /*0560*/  NOP ;  /* 0x0000000000007918 */ /* 0x000fc00000000000 */
[----:B------:R-:W-:-:S00]  /*0570*/  NOP ;  /* 0x0000000000007918 */ /* 0x000fc00000000000 */
.L_x_4:


//--------------------- .nv.shared._Z7reduce7IdLj1024ELb1EEvPKT_PS0_j --------------------------
	.section	.nv.shared._Z7reduce7IdLj1024ELb1EEvPKT_PS0_j,"aw",@nobits
	.sectionflags	@""
	.align	16
	.zero		1024


//--------------------- .nv.shared.reserved.0     --------------------------
	.section	.nv.shared.reserved.0,"aw",@nobits
	.weak		__nv_reservedSMEM_offset_0_alias
	.size		__nv_reservedSMEM_offset_0_alias, 0, 64
	.other		__nv_reservedSMEM_offset_0_alias,@"STO_CUDA_RESERVED_SHARED STV_DEFAULT"
__nv_reservedSMEM_offset_0_alias:
	.zero		0
	.zero		64


//--------------------- .nv.constant0._Z7reduce7IdLj1024ELb1EEvPKT_PS0_j --------------------------
	.section	.nv.constant0._Z7reduce7IdLj1024ELb1EEvPKT_PS0_j,"a",@progbits
	.sectionflags	@""
	.align	4
.nv.constant0._Z7reduce7IdLj1024ELb1EEvPKT_PS0_j:
	.zero		916


//--------------------- SYMBOLS --------------------------

	.type		.nv.reservedSmem.offset0,@object
	.size		.nv.reservedSmem.offset0,0x4
	.type		.nv.reservedSmem.cap,@object
	.size		.nv.reservedSmem.cap,0x4
